	.headerflags	@"EF_CUDA_TEXMODE_UNIFIED EF_CUDA_64BIT_ADDRESS EF_CUDA_ACCELERATORS EF_CUDA_SM90 EF_CUDA_VIRTUAL_SM(EF_CUDA_SM90)"
	.elftype	@"ET_EXEC"


//--------------------- .nv.info                  --------------------------
	.section	.nv.info,"",@"SHT_CUDA_INFO"
	.align	4


	//----- nvinfo : EIATTR_REGCOUNT
	.align		4
        /*0000*/ 	.byte	0x04, 0x2f
        /*0002*/ 	.short	(.L_1 - .L_0)
	.align		4
.L_0:
        /*0004*/ 	.word	index@(triton_poi_fused_convolution_div_relu_sub_4)
        /*0008*/ 	.word	0x00000019


	//----- nvinfo : EIATTR_MIN_STACK_SIZE
	.align		4
.L_1:
        /*000c*/ 	.byte	0x04, 0x12
        /*000e*/ 	.short	(.L_3 - .L_2)
	.align		4
.L_2:
        /*0010*/ 	.word	index@(triton_poi_fused_convolution_div_relu_sub_4)
        /*0014*/ 	.word	0x00000000


	//----- nvinfo : EIATTR_FRAME_SIZE
	.align		4
.L_3:
        /*0018*/ 	.byte	0x04, 0x11
        /*001a*/ 	.short	(.L_5 - .L_4)
	.align		4
.L_4:
        /*001c*/ 	.word	index@(triton_poi_fused_convolution_div_relu_sub_4)
        /*0020*/ 	.word	0x00000000


	//----- nvinfo : EIATTR_MIN_STACK_SIZE
	.align		4
.L_5:
        /*0024*/ 	.byte	0x04, 0x12
        /*0026*/ 	.short	(.L_7 - .L_6)
	.align		4
.L_6:
        /*0028*/ 	.word	index@(triton_poi_fused_convolution_div_relu_sub_4)
        /*002c*/ 	.word	0x00000000
.L_7:


//--------------------- .nv.info.triton_poi_fused_convolution_div_relu_sub_4 --------------------------
	.section	.nv.info.triton_poi_fused_convolution_div_relu_sub_4,"",@"SHT_CUDA_INFO"
	.sectionflags	@""
	.align	4


	//----- nvinfo : EIATTR_CUDA_API_VERSION
	.align		4
        /*0000*/ 	.byte	0x04, 0x37
        /*0002*/ 	.short	(.L_9 - .L_8)
.L_8:
        /*0004*/ 	.word	0x0000007c


	//----- nvinfo : EIATTR_KPARAM_INFO
	.align		4
.L_9:
        /*0008*/ 	.byte	0x04, 0x17
        /*000a*/ 	.short	(.L_11 - .L_10)
.L_10:
        /*000c*/ 	.word	0x00000000
        /*0010*/ 	.short	0x0004
        /*0012*/ 	.short	0x001c
        /*0014*/ 	.byte	0x00, 0xf0, 0x11, 0x00


	//----- nvinfo : EIATTR_KPARAM_INFO
	.align		4
.L_11:
        /*0018*/ 	.byte	0x04, 0x17
        /*001a*/ 	.short	(.L_13 - .L_12)
.L_12:
        /*001c*/ 	.word	0x00000000
        /*0020*/ 	.short	0x0003
        /*0022*/ 	.short	0x0018
        /*0024*/ 	.byte	0x00, 0xf0, 0x11, 0x00


	//----- nvinfo : EIATTR_KPARAM_INFO
	.align		4
.L_13:
        /*0028*/ 	.byte	0x04, 0x17
        /*002a*/ 	.short	(.L_15 - .L_14)
.L_14:
        /*002c*/ 	.word	0x00000000
        /*0030*/ 	.short	0x0002
        /*0032*/ 	.short	0x0010
        /*0034*/ 	.byte	0x00, 0xf4, 0x21, 0x00


	//----- nvinfo : EIATTR_KPARAM_INFO
	.align		4
.L_15:
        /*0038*/ 	.byte	0x04, 0x17
        /*003a*/ 	.short	(.L_17 - .L_16)
.L_16:
        /*003c*/ 	.word	0x00000000
        /*0040*/ 	.short	0x0001
        /*0042*/ 	.short	0x0008
        /*0044*/ 	.byte	0x00, 0xf4, 0x21, 0x00


	//----- nvinfo : EIATTR_KPARAM_INFO
	.align		4
.L_17:
        /*0048*/ 	.byte	0x04, 0x17
        /*004a*/ 	.short	(.L_19 - .L_18)
.L_18:
        /*004c*/ 	.word	0x00000000
        /*0050*/ 	.short	0x0000
        /*0052*/ 	.short	0x0000
        /*0054*/ 	.byte	0x00, 0xf4, 0x21, 0x00


	//----- nvinfo : EIATTR_SPARSE_MMA_MASK
	.align		4
.L_19:
        /*0058*/ 	.byte	0x03, 0x50
        /*005a*/ 	.short	0x0000


	//----- nvinfo : EIATTR_MAXREG_COUNT
	.align		4
        /*005c*/ 	.byte	0x03, 0x1b
        /*005e*/ 	.short	0x00ff


	//----- nvinfo : EIATTR_EXIT_INSTR_OFFSETS
	.align		4
        /*0060*/ 	.byte	0x04, 0x1c
        /*0062*/ 	.short	(.L_21 - .L_20)


	//   ....[0]....
.L_20:
        /*0064*/ 	.word	0x00000750


	//   ....[1]....
        /*0068*/ 	.word	0x00000770


	//----- nvinfo : EIATTR_REQNTID
	.align		4
.L_21:
        /*006c*/ 	.byte	0x04, 0x10
        /*006e*/ 	.short	(.L_23 - .L_22)
.L_22:
        /*0070*/ 	.word	0x00000080
        /*0074*/ 	.word	0x00000001
        /*0078*/ 	.word	0x00000001


	//----- nvinfo : EIATTR_CBANK_PARAM_SIZE
	.align		4
.L_23:
        /*007c*/ 	.byte	0x03, 0x19
        /*007e*/ 	.short	0x0020


	//----- nvinfo : EIATTR_PARAM_CBANK
	.align		4
        /*0080*/ 	.byte	0x04, 0x0a
        /*0082*/ 	.short	(.L_25 - .L_24)
	.align		4
.L_24:
        /*0084*/ 	.word	index@(.nv.constant0.triton_poi_fused_convolution_div_relu_sub_4)
        /*0088*/ 	.short	0x0210
        /*008a*/ 	.short	0x0020


	//----- nvinfo : EIATTR_SW_WAR
	.align		4
.L_25:
        /*008c*/ 	.byte	0x04, 0x36
        /*008e*/ 	.short	(.L_27 - .L_26)
.L_26:
        /*0090*/ 	.word	0x00000008
.L_27:


//--------------------- .nv.callgraph             --------------------------
	.section	.nv.callgraph,"",@"SHT_CUDA_CALLGRAPH"
	.align	4
	.sectionentsize	8
	.align		4
        /*0000*/ 	.word	0x00000000
	.align		4
        /*0004*/ 	.word	0xffffffff
	.align		4
        /*0008*/ 	.word	0x00000000
	.align		4
        /*000c*/ 	.word	0xfffffffe
	.align		4
        /*0010*/ 	.word	0x00000000
	.align		4
        /*0014*/ 	.word	0xfffffffd
	.align		4
        /*0018*/ 	.word	0x00000000
	.align		4
        /*001c*/ 	.word	0xfffffffc


//--------------------- .text.triton_poi_fused_convolution_div_relu_sub_4 --------------------------
	.section	.text.triton_poi_fused_convolution_div_relu_sub_4,"ax",@progbits
	.sectionflags	@"SHF_BARRIERS=1"
	.align	128
        .global         triton_poi_fused_convolution_div_relu_sub_4
        .type           triton_poi_fused_convolution_div_relu_sub_4,@function
        .size           triton_poi_fused_convolution_div_relu_sub_4,(.L_x_1 - triton_poi_fused_convolution_div_relu_sub_4)
        .other          triton_poi_fused_convolution_div_relu_sub_4,@"STO_CUDA_ENTRY STV_DEFAULT"
triton_poi_fused_convolution_div_relu_sub_4:
.text.triton_poi_fused_convolution_div_relu_sub_4:
[----:B------:R-:W0:Y:S02]  /*0000*/  LDC R1, c[0x0][0x28] ;  /* 0x00000a00ff017b82 */ /* 0x000e240000000800 */
[----:B------:R-:W1:Y:S01]  /*0010*/  S2R R2, SR_TID.X ;  /* 0x0000000000027919 */ /* 0x000e620000002100 */
[----:B------:R-:W2:Y:S01]  /*0020*/  S2UR UR4, SR_CTAID.X ;  /* 0x00000000000479c3 */ /* 0x000ea20000002500 */
[----:B------:R-:W-:Y:S01]  /*0030*/  CS2R R10, SRZ ;  /* 0x00000000000a7805 */ /* 0x000fe2000001ff00 */
[----:B------:R-:W-:Y:S01]  /*0040*/  ULDC.64 UR8, c[0x0][0x208] ;  /* 0x0000820000087ab9 */ /* 0x000fe20000000a00 */
[----:B------:R-:W3:Y:S05]  /*0050*/  S2R R0, SR_CTAID.Y ;  /* 0x0000000000007919 */ /* 0x000eea0000002600 */
[----:B------:R-:W4:Y:S01]  /*0060*/  S2UR UR6, SR_CgaCtaId ;  /* 0x00000000000679c3 */ /* 0x000f220000008800 */
[----:B------:R-:W-:-:S07]  /*0070*/  UMOV UR5, 0x400 ;  /* 0x0000040000057882 */ /* 0x000fce0000000000 */
[----:B------:R-:W5:Y:S01]  /*0080*/  LDC.64 R12, c[0x0][0x218] ;  /* 0x00008600ff0c7b82 */ /* 0x000f620000000a00 */
[----:B--2---:R-:W-:Y:S01]  /*0090*/  USHF.L.U32 UR4, UR4, 0x2, URZ ;  /* 0x0000000204047899 */ /* 0x004fe2000800063f */
[----:B-1----:R-:W-:Y:S01]  /*00a0*/  IMAD.SHL.U32 R3, R2, 0x4, RZ ;  /* 0x0000000402037824 */ /* 0x002fe200078e00ff */
[----:B------:R-:W-:-:S04]  /*00b0*/  SHF.R.U32.HI R14, RZ, 0x6, R2 ;  /* 0x00000006ff0e7819 */ /* 0x000fc80000011602 */
[----:B------:R-:W-:Y:S02]  /*00c0*/  LOP3.LUT R5, R3, 0xfc, RZ, 0xc0, !PT ;  /* 0x000000fc03057812 */ /* 0x000fe400078ec0ff */
[----:B------:R-:W-:Y:S02]  /*00d0*/  SGXT.U32 R14, R14, 0x1 ;  /* 0x000000010e0e781a */ /* 0x000fe40000000000 */
[----:B---3--:R-:W-:Y:S02]  /*00e0*/  PRMT R6, R5, 0x6540, R0 ;  /* 0x0000654005067816 */ /* 0x008fe40000000000 */
[----:B------:R-:W1:Y:S02]  /*00f0*/  LDC.64 R4, c[0x0][0x210] ;  /* 0x00008400ff047b82 */ /* 0x000e640000000a00 */
[----:B------:R-:W-:Y:S02]  /*0100*/  SHF.R.S32.HI R7, RZ, 0x1f, R6 ;  /* 0x0000001fff077819 */ /* 0x000fe40000011406 */
[----:B------:R-:W-:-:S02]  /*0110*/  ISETP.GE.AND P0, PT, R6, 0x100, PT ;  /* 0x000001000600780c */ /* 0x000fc40003f06270 */
[----:B------:R-:W-:-:S04]  /*0120*/  LEA.HI R7, R7, R6, RZ, 0x6 ;  /* 0x0000000607077211 */ /* 0x000fc800078f30ff */
[C---:B------:R-:W-:Y:S01]  /*0130*/  LOP3.LUT R9, R7.reuse, 0xffffffc0, RZ, 0xc0, !PT ;  /* 0xffffffc007097812 */ /* 0x040fe200078ec0ff */
[----:B------:R-:W-:Y:S01]  /*0140*/  IMAD.SHL.U32 R8, R7, 0x1000, RZ ;  /* 0x0000100007087824 */ /* 0x000fe200078e00ff */
[----:B------:R-:W-:-:S04]  /*0150*/  LOP3.LUT R7, R14, UR4, RZ, 0xfc, !PT ;  /* 0x000000040e077c12 */ /* 0x000fc8000f8efcff */
[----:B------:R-:W-:-:S04]  /*0160*/  LOP3.LUT R8, R8, 0xfffc0000, RZ, 0xc0, !PT ;  /* 0xfffc000008087812 */ /* 0x000fc800078ec0ff */
[----:B------:R-:W-:-:S05]  /*0170*/  IADD3 R8, R8, R6, -R9 ;  /* 0x0000000608087210 */ /* 0x000fca0007ffe809 */
[----:B------:R-:W-:Y:S01]  /*0180*/  IMAD R7, R7, 0x40, R8 ;  /* 0x0000004007077824 */ /* 0x000fe200078e0208 */
[----:B------:R-:W-:-:S03]  /*0190*/  CS2R R8, SRZ ;  /* 0x0000000000087805 */ /* 0x000fc6000001ff00 */
[C---:B------:R-:W-:Y:S02]  /*01a0*/  VIADD R19, R7.reuse, 0x80 ;  /* 0x0000008007137836 */ /* 0x040fe40000000000 */
[----:B-1----:R-:W-:Y:S01]  /*01b0*/  IMAD.WIDE R16, R7, 0x4, R4 ;  /* 0x0000000407107825 */ /* 0x002fe200078e0204 */
[----:B------:R-:W-:-:S03]  /*01c0*/  CS2R R6, SRZ ;  /* 0x0000000000067805 */ /* 0x000fc6000001ff00 */
[----:B------:R-:W-:Y:S01]  /*01d0*/  IMAD.WIDE R18, R19, 0x4, R4 ;  /* 0x0000000413127825 */ /* 0x000fe200078e0204 */
[----:B------:R-:W-:-:S04]  /*01e0*/  CS2R R4, SRZ ;  /* 0x0000000000047805 */ /* 0x000fc8000001ff00 */
[----:B------:R-:W2:Y:S04]  /*01f0*/  @!P0 LDG.E.EL.128 R8, desc[UR8][R18.64] ;  /* 0x0000000812088981 */ /* 0x000ea8000c2e1d00 */
[----:B------:R1:W3:Y:S01]  /*0200*/  @!P0 LDG.E.EL.128 R4, desc[UR8][R16.64] ;  /* 0x0000000810048981 */ /* 0x0002e2000c2e1d00 */
[----:B------:R-:W-:Y:S01]  /*0210*/  IMAD.SHL.U32 R20, R2, 0x10, RZ ;  /* 0x0000001002147824 */ /* 0x000fe200078e00ff */
[----:B----4-:R-:W-:-:S04]  /*0220*/  UPRMT UR5, UR6, 0x654, UR5 ;  /* 0x0000065406057896 */ /* 0x010fc80008000005 */
[----:B------:R-:W-:Y:S01]  /*0230*/  LOP3.LUT R21, R20, 0x3f0, RZ, 0xc0, !PT ;  /* 0x000003f014157812 */ /* 0x000fe200078ec0ff */
[----:B------:R-:W-:-:S03]  /*0240*/  IMAD.SHL.U32 R15, R2, 0x2, RZ ;  /* 0x00000002020f7824 */ /* 0x000fc600078e00ff */
[C---:B------:R-:W-:Y:S01]  /*0250*/  LOP3.LUT R14, R21.reuse, R14, RZ, 0xfc, !PT ;  /* 0x0000000e150e7212 */ /* 0x040fe200078efcff */
[----:B------:R-:W-:Y:S01]  /*0260*/  VIADD R21, R21, UR5 ;  /* 0x0000000515157c36 */ /* 0x000fe20008000000 */
[----:B------:R-:W-:-:S03]  /*0270*/  SHF.R.S32.HI R22, RZ, 0x17, R0 ;  /* 0x00000017ff167819 */ /* 0x000fc60000011400 */
[----:B------:R-:W-:Y:S01]  /*0280*/  IMAD R14, R14, 0x4, R21 ;  /* 0x000000040e0e7824 */ /* 0x000fe200078e0215 */
[----:B------:R-:W-:Y:S02]  /*0290*/  LOP3.LUT R15, R15, 0xfe, RZ, 0xc0, !PT ;  /* 0x000000fe0f0f7812 */ /* 0x000fe400078ec0ff */
[----:B-1----:R-:W-:Y:S02]  /*02a0*/  SGXT R17, R22, 0x1 ;  /* 0x000000011611781a */ /* 0x002fe40000000200 */
[----:B------:R-:W-:-:S04]  /*02b0*/  PRMT R16, R15, 0x6540, R0 ;  /* 0x000065400f107816 */ /* 0x000fc80000000000 */
[----:B------:R-:W-:-:S04]  /*02c0*/  LEA.HI R17, R17, R16, RZ, 0x6 ;  /* 0x0000001011117211 */ /* 0x000fc800078f30ff */
[----:B------:R-:W-:Y:S02]  /*02d0*/  LOP3.LUT R17, R17, 0xffffffc0, RZ, 0xc0, !PT ;  /* 0xffffffc011117812 */ /* 0x000fe400078ec0ff */
[----:B------:R-:W-:-:S03]  /*02e0*/  ISETP.GE.AND P0, PT, R16, 0x100, PT ;  /* 0x000001001000780c */ /* 0x000fc60003f06270 */
[----:B------:R-:W-:-:S04]  /*02f0*/  IMAD.IADD R17, R16, 0x1, -R17 ;  /* 0x0000000110117824 */ /* 0x000fc800078e0a11 */
[----:B-----5:R-:W-:Y:S01]  /*0300*/  IMAD.WIDE R16, R17, 0x4, R12 ;  /* 0x0000000411107825 */ /* 0x020fe200078e020c */
[----:B------:R-:W-:Y:S01]  /*0310*/  CS2R R12, SRZ ;  /* 0x00000000000c7805 */ /* 0x000fe2000001ff00 */
[----:B--2---:R-:W-:Y:S04]  /*0320*/  STS [R14+0x8], R8 ;  /* 0x000008080e007388 */ /* 0x004fe80000000800 */
[----:B---3--:R1:W-:Y:S04]  /*0330*/  STS [R14], R4 ;  /* 0x000000040e007388 */ /* 0x0083e80000000800 */
[----:B------:R-:W-:Y:S04]  /*0340*/  STS [R14+0x14], R5 ;  /* 0x000014050e007388 */ /* 0x000fe80000000800 */
[----:B------:R-:W-:Y:S04]  /*0350*/  STS [R14+0x28], R6 ;  /* 0x000028060e007388 */ /* 0x000fe80000000800 */
[----:B------:R2:W-:Y:S04]  /*0360*/  STS [R14+0x3c], R7 ;  /* 0x00003c070e007388 */ /* 0x0005e80000000800 */
[----:B------:R-:W-:Y:S04]  /*0370*/  STS [R14+0x1c], R9 ;  /* 0x00001c090e007388 */ /* 0x000fe80000000800 */
[----:B------:R-:W-:Y:S04]  /*0380*/  STS [R14+0x30], R10 ;  /* 0x0000300a0e007388 */ /* 0x000fe80000000800 */
[----:B------:R3:W-:Y:S01]  /*0390*/  STS [R14+0x44], R11 ;  /* 0x0000440b0e007388 */ /* 0x0007e20000000800 */
[----:B------:R-:W-:Y:S06]  /*03a0*/  BAR.SYNC.DEFER_BLOCKING 0x0 ;  /* 0x0000000000007b1d */ /* 0x000fec0000010000 */
[----:B------:R4:W5:Y:S01]  /*03b0*/  @!P0 LDG.E.EL.64 R12, desc[UR8][R16.64] ;  /* 0x00000008100c8981 */ /* 0x000962000c2e1b00 */
[----:B------:R-:W-:-:S05]  /*03c0*/  LOP3.LUT R3, R3, 0x1fc, RZ, 0xc0, !PT ;  /* 0x000001fc03037812 */ /* 0x000fca00078ec0ff */
[----:B-1----:R-:W-:-:S04]  /*03d0*/  VIADD R4, R3, UR5 ;  /* 0x0000000503047c36 */ /* 0x002fc80008000000 */
[----:B------:R-:W-:-:S05]  /*03e0*/  IMAD R18, R3, 0x4, R4 ;  /* 0x0000000403127824 */ /* 0x000fca00078e0204 */
[----:B------:R-:W-:Y:S04]  /*03f0*/  LDS R9, [R18+0xa00] ;  /* 0x000a000012097984 */ /* 0x000fe80000000800 */
[----:B------:R-:W-:Y:S04]  /*0400*/  LDS R5, [R18+0xa04] ;  /* 0x000a040012057984 */ /* 0x000fe80000000800 */
[----:B------:R-:W-:Y:S04]  /*0410*/  LDS R4, [R18+0xa08] ;  /* 0x000a080012047984 */ /* 0x000fe80000000800 */
[----:B------:R-:W-:Y:S04]  /*0420*/  LDS R8, [R18+0xa0c] ;  /* 0x000a0c0012087984 */ /* 0x000fe80000000800 */
[----:B------:R-:W-:Y:S04]  /*0430*/  LDS R10, [R18+0xc] ;  /* 0x00000c00120a7984 */ /* 0x000fe80000000800 */
[----:B------:R-:W-:Y:S04]  /*0440*/  LDS R11, [R18+0x8] ;  /* 0x00000800120b7984 */ /* 0x000fe80000000800 */
[----:B----4-:R-:W-:Y:S04]  /*0450*/  LDS R16, [R18+0x4] ;  /* 0x0000040012107984 */ /* 0x010fe80000000800 */
[----:B------:R-:W-:Y:S01]  /*0460*/  LDS R17, [R18] ;  /* 0x0000000012117984 */ /* 0x000fe20000000800 */
[----:B------:R-:W-:Y:S01]  /*0470*/  LEA R15, R15, UR5, 0x3 ;  /* 0x000000050f0f7c11 */ /* 0x000fe2000f8e18ff */
[----:B------:R-:W-:Y:S01]  /*0480*/  BAR.SYNC.DEFER_BLOCKING 0x0 ;  /* 0x0000000000007b1d */ /* 0x000fe20000010000 */
[----:B--2---:R-:W-:-:S04]  /*0490*/  LOP3.LUT R7, R2, 0x7f, RZ, 0xc0, !PT ;  /* 0x0000007f02077812 */ /* 0x004fc800078ec0ff */
[C---:B------:R-:W-:Y:S02]  /*04a0*/  LEA R19, R7.reuse, UR5, 0x3 ;  /* 0x0000000507137c11 */ /* 0x040fe4000f8e18ff */
[----:B------:R-:W-:-:S04]  /*04b0*/  LOP3.LUT R2, R7, 0x80, RZ, 0xfc, !PT ;  /* 0x0000008007027812 */ /* 0x000fc800078efcff */
[----:B---3--:R-:W-:Y:S02]  /*04c0*/  LEA R14, R2, UR5, 0x3 ;  /* 0x00000005020e7c11 */ /* 0x008fe4000f8e18ff */
[----:B------:R-:W1:Y:S01]  /*04d0*/  LDC.64 R2, c[0x0][0x220] ;  /* 0x00008800ff027b82 */ /* 0x000e620000000a00 */
[----:B------:R-:W-:Y:S01]  /*04e0*/  IMAD.SHL.U32 R6, R0, 0x100, RZ ;  /* 0x0000010000067824 */ /* 0x000fe200078e00ff */
[----:B------:R-:W-:-:S04]  /*04f0*/  PRMT R0, R7, 0x6540, R0 ;  /* 0x0000654007007816 */ /* 0x000fc80000000000 */
[----:B------:R-:W-:Y:S02]  /*0500*/  LOP3.LUT R6, R6, 0x80, R7, 0xfe, !PT ;  /* 0x0000008006067812 */ /* 0x000fe400078efe07 */
[----:B------:R-:W-:Y:S02]  /*0510*/  ISETP.GE.AND P0, PT, R0, 0x100, PT ;  /* 0x000001000000780c */ /* 0x000fe40003f06270 */
[----:B------:R-:W-:Y:S01]  /*0520*/  ISETP.GE.AND P3, PT, R6, 0x100, PT ;  /* 0x000001000600780c */ /* 0x000fe20003f66270 */
[----:B-----5:R-:W-:Y:S04]  /*0530*/  STS [R15], R12 ;  /* 0x0000000c0f007388 */ /* 0x020fe80000000800 */
[----:B------:R2:W-:Y:S01]  /*0540*/  STS [R15+0x8], R13 ;  /* 0x0000080d0f007388 */ /* 0x0005e20000000800 */
[----:B------:R-:W-:Y:S06]  /*0550*/  BAR.SYNC.DEFER_BLOCKING 0x0 ;  /* 0x0000000000007b1d */ /* 0x000fec0000010000 */
[----:B------:R-:W3:Y:S04]  /*0560*/  LDS R19, [R19] ;  /* 0x0000000013137984 */ /* 0x000ee80000000800 */
[----:B------:R-:W4:Y:S01]  /*0570*/  LDS R14, [R14] ;  /* 0x000000000e0e7984 */ /* 0x000f220000000800 */
[----:B--2---:R-:W-:-:S02]  /*0580*/  LEA R13, R0, UR4, 0xc ;  /* 0x00000004000d7c11 */ /* 0x004fc4000f8e60ff */
[----:B------:R-:W-:Y:S02]  /*0590*/  LEA R15, R6, UR4, 0xc ;  /* 0x00000004060f7c11 */ /* 0x000fe4000f8e60ff */
[CC--:B---3--:R-:W-:Y:S01]  /*05a0*/  FSETP.GEU.AND P5, PT, R16.reuse, -R19.reuse, PT ;  /* 0x800000131000720b */ /* 0x0c8fe20003fae000 */
[--C-:B------:R-:W-:Y:S01]  /*05b0*/  FADD R16, R16, R19.reuse ;  /* 0x0000001310107221 */ /* 0x100fe20000000000 */
[-C--:B------:R-:W-:Y:S01]  /*05c0*/  FSETP.GEU.AND P2, PT, R17, -R19.reuse, PT ;  /* 0x800000131100720b */ /* 0x080fe20003f4e000 */
[--C-:B------:R-:W-:Y:S01]  /*05d0*/  FADD R0, R11, R19.reuse ;  /* 0x000000130b007221 */ /* 0x100fe20000000000 */
[C-C-:B------:R-:W-:Y:S01]  /*05e0*/  FADD R7, R10.reuse, R19.reuse ;  /* 0x000000130a077221 */ /* 0x140fe20000000000 */
[----:B------:R-:W-:Y:S01]  /*05f0*/  FADD R17, R17, R19 ;  /* 0x0000001311117221 */ /* 0x000fe20000000000 */
[-C--:B------:R-:W-:Y:S01]  /*0600*/  FSETP.GEU.AND P6, PT, R11, -R19.reuse, PT ;  /* 0x800000130b00720b */ /* 0x080fe20003fce000 */
[----:B----4-:R-:W-:Y:S01]  /*0610*/  FADD R12, R5, R14 ;  /* 0x0000000e050c7221 */ /* 0x010fe20000000000 */
[----:B------:R-:W-:Y:S01]  /*0620*/  FSETP.GEU.AND P1, PT, R10, -R19, PT ;  /* 0x800000130a00720b */ /* 0x000fe20003f2e000 */
[----:B-1----:R-:W-:Y:S01]  /*0630*/  IMAD.WIDE R10, R13, 0x4, R2 ;  /* 0x000000040d0a7825 */ /* 0x002fe200078e0202 */
[----:B------:R-:W-:-:S03]  /*0640*/  FSETP.GEU.AND P4, PT, R5, -R14, PT ;  /* 0x8000000e0500720b */ /* 0x000fc60003f8e000 */
[--C-:B------:R-:W-:Y:S01]  /*0650*/  FADD R13, R4, R14.reuse ;  /* 0x0000000e040d7221 */ /* 0x100fe20000000000 */
[----:B------:R-:W-:Y:S02]  /*0660*/  SEL R5, R16, RZ, P5 ;  /* 0x000000ff10057207 */ /* 0x000fe40002800000 */
[-C--:B------:R-:W-:Y:S02]  /*0670*/  FSETP.GEU.AND P5, PT, R4, -R14.reuse, PT ;  /* 0x8000000e0400720b */ /* 0x080fe40003fae000 */
[----:B------:R-:W-:Y:S02]  /*0680*/  SEL R6, R0, RZ, P6 ;  /* 0x000000ff00067207 */ /* 0x000fe40003000000 */
[----:B------:R-:W-:Y:S02]  /*0690*/  SEL R7, R7, RZ, P1 ;  /* 0x000000ff07077207 */ /* 0x000fe40000800000 */
[----:B------:R-:W-:Y:S02]  /*06a0*/  SEL R4, R17, RZ, P2 ;  /* 0x000000ff11047207 */ /* 0x000fe40001000000 */
[CC--:B------:R-:W-:Y:S01]  /*06b0*/  FSETP.GEU.AND P6, PT, R8.reuse, -R14.reuse, PT ;  /* 0x8000000e0800720b */ /* 0x0c0fe20003fce000 */
[--C-:B------:R-:W-:Y:S01]  /*06c0*/  FADD R8, R8, R14.reuse ;  /* 0x0000000e08087221 */ /* 0x100fe20000000000 */
[C---:B------:R-:W-:Y:S01]  /*06d0*/  FSETP.GEU.AND P1, PT, R9.reuse, -R14, PT ;  /* 0x8000000e0900720b */ /* 0x040fe20003f2e000 */
[----:B------:R-:W-:Y:S01]  /*06e0*/  FADD R9, R9, R14 ;  /* 0x0000000e09097221 */ /* 0x000fe20000000000 */
[----:B------:R1:W-:Y:S01]  /*06f0*/  @!P0 STG.E.128 desc[UR8][R10.64], R4 ;  /* 0x000000040a008986 */ /* 0x0003e2000c101d08 */
[----:B------:R-:W-:Y:S01]  /*0700*/  IMAD.WIDE R2, R15, 0x4, R2 ;  /* 0x000000040f027825 */ /* 0x000fe200078e0202 */
[----:B------:R-:W-:-:S02]  /*0710*/  SEL R17, R12, RZ, P4 ;  /* 0x000000ff0c117207 */ /* 0x000fc40002000000 */
[----:B------:R-:W-:Y:S02]  /*0720*/  SEL R18, R13, RZ, P5 ;  /* 0x000000ff0d127207 */ /* 0x000fe40002800000 */
[----:B------:R-:W-:Y:S02]  /*0730*/  SEL R19, R8, RZ, P6 ;  /* 0x000000ff08137207 */ /* 0x000fe40003000000 */
[----:B------:R-:W-:Y:S01]  /*0740*/  SEL R16, R9, RZ, P1 ;  /* 0x000000ff09107207 */ /* 0x000fe20000800000 */
[----:B------:R-:W-:Y:S06]  /*0750*/  @P3 EXIT ;  /* 0x000000000000394d */ /* 0x000fec0003800000 */
[----:B------:R-:W-:Y:S01]  /*0760*/  STG.E.128 desc[UR8][R2.64], R16 ;  /* 0x0000001002007986 */ /* 0x000fe2000c101d08 */
[----:B------:R-:W-:Y:S05]  /*0770*/  EXIT ;  /* 0x000000000000794d */ /* 0x000fea0003800000 */
.L_x_0:
[----:B------:R-:W-:-:S00]  /*0780*/  BRA `(.L_x_0) ;  /* 0xfffffffc00fc7947 */ /* 0x000fc0000383ffff */
[----:B------:R-:W-:-:S00]  /*0790*/  NOP ;  /* 0x0000000000007918 */ /* 0x000fc00000000000 */
        /* <DEDUP_REMOVED lines=14> */
.L_x_1:


//--------------------- .nv.shared.triton_poi_fused_convolution_div_relu_sub_4 --------------------------
	.section	.nv.shared.triton_poi_fused_convolution_div_relu_sub_4,"aw",@nobits
	.sectionflags	@""
	.align	16
	.zero		1024


//--------------------- .nv.constant0.triton_poi_fused_convolution_div_relu_sub_4 --------------------------
	.section	.nv.constant0.triton_poi_fused_convolution_div_relu_sub_4,"a",@progbits
	.sectionflags	@""
	.align	4
.nv.constant0.triton_poi_fused_convolution_div_relu_sub_4:
	.zero		560
